//
// Generated by NVIDIA NVVM Compiler
//
// Compiler Build ID: CL-36424714
// Cuda compilation tools, release 13.0, V13.0.88
// Based on NVVM 20.0.0
//

.version 9.0
.target sm_100
.address_size 64

	// .globl	_Z3SumPi

.visible .entry _Z3SumPi(
	.param .u64 .ptr .align 1 _Z3SumPi_param_0
)
{
	.reg .b32 	%r<2>;
	.reg .b64 	%rd<3>;

	ld.param.u64 	%rd1, [_Z3SumPi_param_0];
	cvta.to.global.u64 	%rd2, %rd1;
	atom.global.add.u32 	%r1, [%rd2], 1;
	ret;

}


// ===== COMPILED SASS (sm_100) =====

	.target	sm_100

	.elftype	@"ET_EXEC"


//--------------------- .note.nv.tkinfo           --------------------------
	.section	.note.nv.tkinfo,"",@"SHT_NOTE"
	.sectionflags	@"SHF_NOTE_NV_TKINFO"
	.tkinfo
        /*0018*/ 	.word	0x00000002
        /*0030*/ 	.string	""
        /*0030*/ 	.string	"ptxas"
        /*0030*/ 	.string	"Cuda compilation tools, release 13.0, V13.0.88"
        /*0030*/ 	.string	"Build cuda_13.0.r13.0/compiler.36424714_0"
        /*0030*/ 	.string	"-arch sm_100 -m 64 "



//--------------------- .note.nv.cuinfo           --------------------------
	.section	.note.nv.cuinfo,"",@"SHT_NOTE"
	.sectionflags	@"SHF_NOTE_NV_CUINFO"
        /*0018*/ 	.short	0x0002
        /*001a*/ 	.short	0x0064
        /*001c*/ 	.short	0x0082
	.zero		2


//--------------------- .nv.info                  --------------------------
	.section	.nv.info,"",@"SHT_CUDA_INFO"
	.align	4


	//----- nvinfo : EIATTR_REGCOUNT
	.align		4
        /*0000*/ 	.byte	0x04, 0x2f
        /*0002*/ 	.short	(.L_1 - .L_0)
	.align		4
.L_0:
        /*0004*/ 	.word	index@(_Z3SumPi)
        /*0008*/ 	.word	0x00000008


	//----- nvinfo : EIATTR_FRAME_SIZE
	.align		4
.L_1:
        /*000c*/ 	.byte	0x04, 0x11
        /*000e*/ 	.short	(.L_3 - .L_2)
	.align		4
.L_2:
        /*0010*/ 	.word	index@(_Z3SumPi)
        /*0014*/ 	.word	0x00000000


	//----- nvinfo : EIATTR_MIN_STACK_SIZE
	.align		4
.L_3:
        /*0018*/ 	.byte	0x04, 0x12
        /*001a*/ 	.short	(.L_5 - .L_4)
	.align		4
.L_4:
        /*001c*/ 	.word	index@(_Z3SumPi)
        /*0020*/ 	.word	0x00000000
.L_5:


//--------------------- .nv.compat                --------------------------
	.section	.nv.compat,"",@"SHT_CUDA_COMPAT_INFO"
	.align	4
        /*0000*/ 	.byte	0x02, 0x09, 0x00, 0x00, 0x02, 0x02, 0x01, 0x00, 0x02, 0x05, 0x05, 0x00, 0x03, 0x07, 0x01, 0x01
        /*0010*/ 	.byte	0x02, 0x03, 0x00, 0x00, 0x02, 0x06, 0x01, 0x00, 0x04, 0x0b, 0x08, 0x00, 0x09, 0x00, 0x00, 0x00
        /*0020*/ 	.byte	0x00, 0x00, 0x00, 0x00


//--------------------- .nv.info._Z3SumPi         --------------------------
	.section	.nv.info._Z3SumPi,"",@"SHT_CUDA_INFO"
	.sectionflags	@""
	.align	4


	//----- nvinfo : EIATTR_CUDA_API_VERSION
	.align		4
        /*0000*/ 	.byte	0x04, 0x37
        /*0002*/ 	.short	(.L_7 - .L_6)
.L_6:
        /*0004*/ 	.word	0x00000082


	//----- nvinfo : EIATTR_KPARAM_INFO
	.align		4
.L_7:
        /*0008*/ 	.byte	0x04, 0x17
        /*000a*/ 	.short	(.L_9 - .L_8)
.L_8:
        /*000c*/ 	.word	0x00000000
        /*0010*/ 	.short	0x0000
        /*0012*/ 	.short	0x0000
        /*0014*/ 	.byte	0x00, 0xf5, 0x21, 0x00


	//----- nvinfo : EIATTR_SPARSE_MMA_MASK
	.align		4
.L_9:
        /*0018*/ 	.byte	0x03, 0x50
        /*001a*/ 	.short	0x0000


	//----- nvinfo : EIATTR_MAXREG_COUNT
	.align		4
        /*001c*/ 	.byte	0x03, 0x1b
        /*001e*/ 	.short	0x00ff


	//----- nvinfo : EIATTR_MERCURY_ISA_VERSION
	.align		4
        /*0020*/ 	.byte	0x03, 0x5f
        /*0022*/ 	.short	0x0101


	//----- nvinfo : EIATTR_INT_WARP_WIDE_INSTR_OFFSETS
	.align		4
        /*0024*/ 	.byte	0x04, 0x31
        /*0026*/ 	.short	(.L_11 - .L_10)


	//   ....[0]....
.L_10:
        /*0028*/ 	.word	0x00000030


	//----- nvinfo : EIATTR_VRC_CTA_INIT_COUNT
	.align		4
.L_11:
        /*002c*/ 	.byte	0x02, 0x4a
	.zero		1
	.zero		1


	//----- nvinfo : EIATTR_EXIT_INSTR_OFFSETS
	.align		4
        /*0030*/ 	.byte	0x04, 0x1c
        /*0032*/ 	.short	(.L_13 - .L_12)


	//   ....[0]....
.L_12:
        /*0034*/ 	.word	0x00000090


	//----- nvinfo : EIATTR_CBANK_PARAM_SIZE
	.align		4
.L_13:
        /*0038*/ 	.byte	0x03, 0x19
        /*003a*/ 	.short	0x0008


	//----- nvinfo : EIATTR_PARAM_CBANK
	.align		4
        /*003c*/ 	.byte	0x04, 0x0a
        /*003e*/ 	.short	(.L_15 - .L_14)
	.align		4
.L_14:
        /*0040*/ 	.word	index@(.nv.constant0._Z3SumPi)
        /*0044*/ 	.short	0x0380
        /*0046*/ 	.short	0x0008


	//----- nvinfo : EIATTR_SW_WAR
	.align		4
.L_15:
        /*0048*/ 	.byte	0x04, 0x36
        /*004a*/ 	.short	(.L_17 - .L_16)
.L_16:
        /*004c*/ 	.word	0x00000008
.L_17:


//--------------------- .nv.callgraph             --------------------------
	.section	.nv.callgraph,"",@"SHT_CUDA_CALLGRAPH"
	.align	4
	.sectionentsize	8
	.align		4
        /*0000*/ 	.word	0x00000000
	.align		4
        /*0004*/ 	.word	0xffffffff
	.align		4
        /*0008*/ 	.word	0x00000000
	.align		4
        /*000c*/ 	.word	0xfffffffe
	.align		4
        /*0010*/ 	.word	0x00000000
	.align		4
        /*0014*/ 	.word	0xfffffffd
	.align		4
        /*0018*/ 	.word	0x00000000
	.align		4
        /*001c*/ 	.word	0xfffffffc


//--------------------- .text._Z3SumPi            --------------------------
	.section	.text._Z3SumPi,"ax",@progbits
	.align	128
        .global         _Z3SumPi
        .type           _Z3SumPi,@function
        .size           _Z3SumPi,(.L_x_1 - _Z3SumPi)
        .other          _Z3SumPi,@"STO_CUDA_ENTRY STV_DEFAULT"
_Z3SumPi:
.text._Z3SumPi:
[----:B------:R-:W-:Y:S01]  /*0000*/  LDC R1, c[0x0][0x37c] ;  /* 0x0000df00ff017b82 */ /* 0x000fe20000000800 */
[----:B------:R-:W0:Y:S07]  /*0010*/  S2R R0, SR_LANEID ;  /* 0x0000000000007919 */ /* 0x000e2e0000000000 */
[----:B------:R-:W1:Y:S01]  /*0020*/  LDC.64 R2, c[0x0][0x380] ;  /* 0x0000e000ff027b82 */ /* 0x000e620000000a00 */
[----:B------:R-:W-:Y:S01]  /*0030*/  VOTEU.ANY UR6, UPT, PT ;  /* 0x0000000000067886 */ /* 0x000fe200038e0100 */
[----:B------:R-:W1:Y:S01]  /*0040*/  LDCU.64 UR4, c[0x0][0x358] ;  /* 0x00006b00ff0477ac */ /* 0x000e620008000a00 */
[----:B------:R-:W1:Y:S01]  /*0050*/  POPC R5, UR6 ;  /* 0x0000000600057d09 */ /* 0x000e620008000000 */
[----:B------:R-:W-:-:S06]  /*0060*/  UFLO.U32 UR7, UR6 ;  /* 0x00000006000772bd */ /* 0x000fcc00080e0000 */
[----:B0-----:R-:W-:-:S13]  /*0070*/  ISETP.EQ.U32.AND P0, PT, R0, UR7, PT ;  /* 0x0000000700007c0c */ /* 0x001fda000bf02070 */
[----:B-1----:R-:W-:Y:S01]  /*0080*/  @P0 REDG.E.ADD.STRONG.GPU desc[UR4][R2.64], R5 ;  /* 0x000000050200098e */ /* 0x002fe2000c12e104 */
[----:B------:R-:W-:Y:S05]  /*0090*/  EXIT ;  /* 0x000000000000794d */ /* 0x000fea0003800000 */
.L_x_0:
[----:B------:R-:W-:-:S00]  /*00a0*/  BRA `(.L_x_0) ;  /* 0xfffffffc00fc7947 */ /* 0x000fc0000383ffff */
[----:B------:R-:W-:-:S00]  /*00b0*/  NOP ;  /* 0x0000000000007918 */ /* 0x000fc00000000000 */
        /* <DEDUP_REMOVED lines=12> */
.L_x_1:


//--------------------- .nv.shared.reserved.0     --------------------------
	.section	.nv.shared.reserved.0,"aw",@nobits
	.weak		__nv_reservedSMEM_offset_0_alias
	.size		__nv_reservedSMEM_offset_0_alias, 0, 64
	.other		__nv_reservedSMEM_offset_0_alias,@"STO_CUDA_RESERVED_SHARED STV_DEFAULT"
__nv_reservedSMEM_offset_0_alias:
	.zero		0
	.zero		64


//--------------------- .nv.constant0._Z3SumPi    --------------------------
	.section	.nv.constant0._Z3SumPi,"a",@progbits
	.sectionflags	@""
	.align	4
.nv.constant0._Z3SumPi:
	.zero		904


//--------------------- SYMBOLS --------------------------

	.type		.nv.reservedSmem.offset0,@object
	.size		.nv.reservedSmem.offset0,0x4
